//
// Generated by NVIDIA NVVM Compiler
//
// Compiler Build ID: CL-36424714
// Cuda compilation tools, release 13.0, V13.0.88
// Based on NVVM 20.0.0
//

.version 9.0
.target sm_100
.address_size 64

	// .globl	_Z12wmma_exampleILi32ELi8EfEvPT1_S1_S1_S1_
.extern .func  (.param .b32 func_retval0) vprintf
(
	.param .b64 vprintf_param_0,
	.param .b64 vprintf_param_1
)
;
.global .align 1 .b8 $str[9] = {99, 117, 100, 97, 32, 37, 100, 10};

.visible .entry _Z12wmma_exampleILi32ELi8EfEvPT1_S1_S1_S1_(
	.param .u64 .ptr .align 1 _Z12wmma_exampleILi32ELi8EfEvPT1_S1_S1_S1__param_0,
	.param .u64 .ptr .align 1 _Z12wmma_exampleILi32ELi8EfEvPT1_S1_S1_S1__param_1,
	.param .u64 .ptr .align 1 _Z12wmma_exampleILi32ELi8EfEvPT1_S1_S1_S1__param_2,
	.param .u64 .ptr .align 1 _Z12wmma_exampleILi32ELi8EfEvPT1_S1_S1_S1__param_3
)
{
	.local .align 8 .b8 	__local_depot0[8];
	.reg .b64 	%SP;
	.reg .b64 	%SPL;
	.reg .pred 	%p<2>;
	.reg .b32 	%r<14>;
	.reg .b32 	%f<16>;
	.reg .b64 	%rd<13>;

	mov.u64 	%SPL, __local_depot0;
	cvta.local.u64 	%SP, %SPL;
	ld.param.u64 	%rd1, [_Z12wmma_exampleILi32ELi8EfEvPT1_S1_S1_S1__param_0];
	ld.param.u64 	%rd2, [_Z12wmma_exampleILi32ELi8EfEvPT1_S1_S1_S1__param_1];
	ld.param.u64 	%rd3, [_Z12wmma_exampleILi32ELi8EfEvPT1_S1_S1_S1__param_2];
	ld.param.u64 	%rd4, [_Z12wmma_exampleILi32ELi8EfEvPT1_S1_S1_S1__param_3];
	mov.u32 	%r1, %tid.x;
	setp.ne.s32 	%p1, %r1, 0;
	@%p1 bra 	$L__BB0_2;
	add.u64 	%rd5, %SP, 0;
	add.u64 	%rd6, %SPL, 0;
	mov.b32 	%r2, 1000;
	st.local.u32 	[%rd6], %r2;
	mov.u64 	%rd7, $str;
	cvta.global.u64 	%rd8, %rd7;
	{ // callseq 0, 0
	.param .b64 param0;
	st.param.b64 	[param0], %rd8;
	.param .b64 param1;
	st.param.b64 	[param1], %rd5;
	.param .b32 retval0;
	call.uni (retval0), 
	vprintf, 
	(
	param0, 
	param1
	);
	ld.param.b32 	%r3, [retval0];
	} // callseq 0
$L__BB0_2:
	cvta.to.global.u64 	%rd9, %rd1;
	cvta.to.global.u64 	%rd10, %rd2;
	cvta.to.global.u64 	%rd11, %rd3;
	mov.f32 	%f1, 0f40E00000;
	mov.f32 	%f2, 0f40C00000;
	mov.f32 	%f3, 0f40A00000;
	mov.f32 	%f4, 0f40800000;
	mov.f32 	%f5, 0f40400000;
	mov.f32 	%f6, 0f40000000;
	mov.f32 	%f7, 0f3F800000;
	mov.f32 	%f8, 0f00000000;
	mov.b32 	%r5, 8;
	wmma.store.d.sync.aligned.row.m32n8k16.global.f32 	[%rd9], {%f8, %f7, %f6, %f5, %f4, %f3, %f2, %f1}, %r5;
	cvt.rn.f32.u32 	%f9, %r1;
	wmma.store.d.sync.aligned.row.m32n8k16.global.f32 	[%rd10], {%f9, %f9, %f9, %f9, %f9, %f9, %f9, %f9}, %r5;
	shr.u32 	%r6, %r1, 2;
	and.b32  	%r7, %r6, 7;
	cvt.rn.f32.u32 	%f10, %r7;
	or.b32  	%r8, %r7, 8;
	cvt.rn.f32.u32 	%f11, %r8;
	wmma.store.d.sync.aligned.row.m32n8k16.global.f32 	[%rd11], {%f10, %f10, %f11, %f11, %f10, %f10, %f11, %f11}, %r5;
	shl.b32 	%r9, %r1, 1;
	and.b32  	%r10, %r9, 6;
	cvt.rn.f32.u32 	%f12, %r10;
	or.b32  	%r11, %r10, 1;
	cvt.rn.f32.u32 	%f13, %r11;
	or.b32  	%r12, %r10, 8;
	cvt.rn.f32.u32 	%f14, %r12;
	or.b32  	%r13, %r10, 9;
	cvt.rn.f32.u32 	%f15, %r13;
	cvta.to.global.u64 	%rd12, %rd4;
	wmma.store.d.sync.aligned.row.m32n8k16.global.f32 	[%rd12], {%f12, %f13, %f12, %f13, %f14, %f15, %f14, %f15}, %r5;
	ret;

}


// ===== COMPILED SASS (sm_100) =====

	.target	sm_100

	.elftype	@"ET_EXEC"


//--------------------- .note.nv.tkinfo           --------------------------
	.section	.note.nv.tkinfo,"",@"SHT_NOTE"
	.sectionflags	@"SHF_NOTE_NV_TKINFO"
	.tkinfo
        /*0018*/ 	.word	0x00000002
        /*0030*/ 	.string	""
        /*0030*/ 	.string	"ptxas"
        /*0030*/ 	.string	"Cuda compilation tools, release 13.0, V13.0.88"
        /*0030*/ 	.string	"Build cuda_13.0.r13.0/compiler.36424714_0"
        /*0030*/ 	.string	"-arch sm_100 -m 64 "



//--------------------- .note.nv.cuinfo           --------------------------
	.section	.note.nv.cuinfo,"",@"SHT_NOTE"
	.sectionflags	@"SHF_NOTE_NV_CUINFO"
        /*0018*/ 	.short	0x0002
        /*001a*/ 	.short	0x0064
        /*001c*/ 	.short	0x0082
	.zero		2


//--------------------- .nv.info                  --------------------------
	.section	.nv.info,"",@"SHT_CUDA_INFO"
	.align	4


	//----- nvinfo : EIATTR_REGCOUNT
	.align		4
        /*0000*/ 	.byte	0x04, 0x2f
        /*0002*/ 	.short	(.L_2 - .L_1)
	.align		4
.L_1:
        /*0004*/ 	.word	index@(_Z12wmma_exampleILi32ELi8EfEvPT1_S1_S1_S1_)
        /*0008*/ 	.word	0x0000001c


	//----- nvinfo : EIATTR_FRAME_SIZE
	.align		4
.L_2:
        /*000c*/ 	.byte	0x04, 0x11
        /*000e*/ 	.short	(.L_4 - .L_3)
	.align		4
.L_3:
        /*0010*/ 	.word	index@(_Z12wmma_exampleILi32ELi8EfEvPT1_S1_S1_S1_)
        /*0014*/ 	.word	0x00000008


	//----- nvinfo : EIATTR_MIN_STACK_SIZE
	.align		4
.L_4:
        /*0018*/ 	.byte	0x04, 0x12
        /*001a*/ 	.short	(.L_6 - .L_5)
	.align		4
.L_5:
        /*001c*/ 	.word	index@(_Z12wmma_exampleILi32ELi8EfEvPT1_S1_S1_S1_)
        /*0020*/ 	.word	0x00000008
.L_6:


//--------------------- .nv.compat                --------------------------
	.section	.nv.compat,"",@"SHT_CUDA_COMPAT_INFO"
	.align	4
        /*0000*/ 	.byte	0x02, 0x09, 0x00, 0x00, 0x02, 0x02, 0x01, 0x00, 0x02, 0x05, 0x05, 0x00, 0x03, 0x07, 0x01, 0x01
        /*0010*/ 	.byte	0x02, 0x03, 0x00, 0x00, 0x02, 0x06, 0x01, 0x00, 0x04, 0x0b, 0x08, 0x00, 0x09, 0x00, 0x00, 0x00
        /*0020*/ 	.byte	0x00, 0x00, 0x00, 0x00


//--------------------- .nv.info._Z12wmma_exampleILi32ELi8EfEvPT1_S1_S1_S1_ --------------------------
	.section	.nv.info._Z12wmma_exampleILi32ELi8EfEvPT1_S1_S1_S1_,"",@"SHT_CUDA_INFO"
	.sectionflags	@""
	.align	4


	//----- nvinfo : EIATTR_CUDA_API_VERSION
	.align		4
        /*0000*/ 	.byte	0x04, 0x37
        /*0002*/ 	.short	(.L_8 - .L_7)
.L_7:
        /*0004*/ 	.word	0x00000082


	//----- nvinfo : EIATTR_KPARAM_INFO
	.align		4
.L_8:
        /*0008*/ 	.byte	0x04, 0x17
        /*000a*/ 	.short	(.L_10 - .L_9)
.L_9:
        /*000c*/ 	.word	0x00000000
        /*0010*/ 	.short	0x0003
        /*0012*/ 	.short	0x0018
        /*0014*/ 	.byte	0x00, 0xf5, 0x21, 0x00


	//----- nvinfo : EIATTR_KPARAM_INFO
	.align		4
.L_10:
        /*0018*/ 	.byte	0x04, 0x17
        /*001a*/ 	.short	(.L_12 - .L_11)
.L_11:
        /*001c*/ 	.word	0x00000000
        /*0020*/ 	.short	0x0002
        /*0022*/ 	.short	0x0010
        /*0024*/ 	.byte	0x00, 0xf5, 0x21, 0x00


	//----- nvinfo : EIATTR_KPARAM_INFO
	.align		4
.L_12:
        /*0028*/ 	.byte	0x04, 0x17
        /*002a*/ 	.short	(.L_14 - .L_13)
.L_13:
        /*002c*/ 	.word	0x00000000
        /*0030*/ 	.short	0x0001
        /*0032*/ 	.short	0x0008
        /*0034*/ 	.byte	0x00, 0xf5, 0x21, 0x00


	//----- nvinfo : EIATTR_KPARAM_INFO
	.align		4
.L_14:
        /*0038*/ 	.byte	0x04, 0x17
        /*003a*/ 	.short	(.L_16 - .L_15)
.L_15:
        /*003c*/ 	.word	0x00000000
        /*0040*/ 	.short	0x0000
        /*0042*/ 	.short	0x0000
        /*0044*/ 	.byte	0x00, 0xf5, 0x21, 0x00


	//----- nvinfo : EIATTR_SPARSE_MMA_MASK
	.align		4
.L_16:
        /*0048*/ 	.byte	0x03, 0x50
        /*004a*/ 	.short	0x0000


	//----- nvinfo : EIATTR_WMMA_USED
	.align		4
        /*004c*/ 	.byte	0x01, 0x2b
	.zero		2


	//----- nvinfo : EIATTR_MAXREG_COUNT
	.align		4
        /*0050*/ 	.byte	0x03, 0x1b
        /*0052*/ 	.short	0x00ff


	//----- nvinfo : EIATTR_EXTERNS
	.align		4
        /*0054*/ 	.byte	0x04, 0x0f
        /*0056*/ 	.short	(.L_18 - .L_17)


	//   ....[0]....
	.align		4
.L_17:
        /*0058*/ 	.word	index@(vprintf)


	//----- nvinfo : EIATTR_MERCURY_ISA_VERSION
	.align		4
.L_18:
        /*005c*/ 	.byte	0x03, 0x5f
        /*005e*/ 	.short	0x0101


	//----- nvinfo : EIATTR_VRC_CTA_INIT_COUNT
	.align		4
        /*0060*/ 	.byte	0x02, 0x4a
	.zero		1
	.zero		1


	//----- nvinfo : EIATTR_SYSCALL_OFFSETS
	.align		4
        /*0064*/ 	.byte	0x04, 0x46
        /*0066*/ 	.short	(.L_20 - .L_19)


	//   ....[0]....
.L_19:
        /*0068*/ 	.word	0x00000120


	//----- nvinfo : EIATTR_EXIT_INSTR_OFFSETS
	.align		4
.L_20:
        /*006c*/ 	.byte	0x04, 0x1c
        /*006e*/ 	.short	(.L_22 - .L_21)


	//   ....[0]....
.L_21:
        /*0070*/ 	.word	0x00000570


	//----- nvinfo : EIATTR_CRS_STACK_SIZE
	.align		4
.L_22:
        /*0074*/ 	.byte	0x04, 0x1e
        /*0076*/ 	.short	(.L_24 - .L_23)
.L_23:
        /*0078*/ 	.word	0x00000000


	//----- nvinfo : EIATTR_CBANK_PARAM_SIZE
	.align		4
.L_24:
        /*007c*/ 	.byte	0x03, 0x19
        /*007e*/ 	.short	0x0020


	//----- nvinfo : EIATTR_PARAM_CBANK
	.align		4
        /*0080*/ 	.byte	0x04, 0x0a
        /*0082*/ 	.short	(.L_26 - .L_25)
	.align		4
.L_25:
        /*0084*/ 	.word	index@(.nv.constant0._Z12wmma_exampleILi32ELi8EfEvPT1_S1_S1_S1_)
        /*0088*/ 	.short	0x0380
        /*008a*/ 	.short	0x0020


	//----- nvinfo : EIATTR_SW_WAR
	.align		4
.L_26:
        /*008c*/ 	.byte	0x04, 0x36
        /*008e*/ 	.short	(.L_28 - .L_27)
.L_27:
        /*0090*/ 	.word	0x00000008
.L_28:


//--------------------- .nv.callgraph             --------------------------
	.section	.nv.callgraph,"",@"SHT_CUDA_CALLGRAPH"
	.align	4
	.sectionentsize	8
	.align		4
        /*0000*/ 	.word	0x00000000
	.align		4
        /*0004*/ 	.word	0xffffffff
	.align		4
        /*0008*/ 	.word	index@(_Z12wmma_exampleILi32ELi8EfEvPT1_S1_S1_S1_)
	.align		4
        /*000c*/ 	.word	index@(vprintf)
	.align		4
        /*0010*/ 	.word	0x00000000
	.align		4
        /*0014*/ 	.word	0xfffffffe
	.align		4
        /*0018*/ 	.word	0x00000000
	.align		4
        /*001c*/ 	.word	0xfffffffd
	.align		4
        /*0020*/ 	.word	0x00000000
	.align		4
        /*0024*/ 	.word	0xfffffffc


//--------------------- .nv.constant4             --------------------------
	.section	.nv.constant4,"a",@progbits
	.align	8
	.align		8
.nv.constant4:
        /*0000*/ 	.dword	vprintf
	.align		8
        /*0008*/ 	.dword	$str


//--------------------- .text._Z12wmma_exampleILi32ELi8EfEvPT1_S1_S1_S1_ --------------------------
	.section	.text._Z12wmma_exampleILi32ELi8EfEvPT1_S1_S1_S1_,"ax",@progbits
	.align	128
        .global         _Z12wmma_exampleILi32ELi8EfEvPT1_S1_S1_S1_
        .type           _Z12wmma_exampleILi32ELi8EfEvPT1_S1_S1_S1_,@function
        .size           _Z12wmma_exampleILi32ELi8EfEvPT1_S1_S1_S1_,(.L_x_2 - _Z12wmma_exampleILi32ELi8EfEvPT1_S1_S1_S1_)
        .other          _Z12wmma_exampleILi32ELi8EfEvPT1_S1_S1_S1_,@"STO_CUDA_ENTRY STV_DEFAULT"
_Z12wmma_exampleILi32ELi8EfEvPT1_S1_S1_S1_:
.text._Z12wmma_exampleILi32ELi8EfEvPT1_S1_S1_S1_:
[----:B------:R-:W0:Y:S01]  /*0000*/  LDC R1, c[0x0][0x37c] ;  /* 0x0000df00ff017b82 */ /* 0x000e220000000800 */
[----:B------:R-:W1:Y:S01]  /*0010*/  S2R R16, SR_TID.X ;  /* 0x0000000000107919 */ /* 0x000e620000002100 */
[----:B------:R-:W2:Y:S01]  /*0020*/  LDCU UR4, c[0x0][0x2f8] ;  /* 0x00005f00ff0477ac */ /* 0x000ea20008000800 */
[----:B0-----:R-:W-:Y:S01]  /*0030*/  VIADD R1, R1, 0xfffffff8 ;  /* 0xfffffff801017836 */ /* 0x001fe20000000000 */
[----:B------:R-:W0:Y:S01]  /*0040*/  LDCU UR5, c[0x0][0x2fc] ;  /* 0x00005f80ff0577ac */ /* 0x000e220008000800 */
[----:B------:R-:W3:Y:S03]  /*0050*/  LDCU.64 UR36, c[0x0][0x358] ;  /* 0x00006b00ff2477ac */ /* 0x000ee60008000a00 */
[----:B--2---:R-:W-:-:S05]  /*0060*/  IADD3 R6, P1, PT, R1, UR4, RZ ;  /* 0x0000000401067c10 */ /* 0x004fca000ff3e0ff */
[----:B0-----:R-:W-:Y:S01]  /*0070*/  IMAD.X R7, RZ, RZ, UR5, P1 ;  /* 0x00000005ff077e24 */ /* 0x001fe200088e06ff */
[----:B-1----:R-:W-:-:S13]  /*0080*/  ISETP.NE.AND P0, PT, R16, RZ, PT ;  /* 0x000000ff1000720c */ /* 0x002fda0003f05270 */
[----:B---3--:R-:W-:Y:S05]  /*0090*/  @P0 BRA `(.L_x_0) ;  /* 0x0000000000240947 */ /* 0x008fea0003800000 */
[----:B------:R-:W-:Y:S01]  /*00a0*/  IMAD.MOV.U32 R8, RZ, RZ, 0x3e8 ;  /* 0x000003e8ff087424 */ /* 0x000fe200078e00ff */
[----:B------:R-:W-:Y:S01]  /*00b0*/  MOV R0, 0x0 ;  /* 0x0000000000007802 */ /* 0x000fe20000000f00 */
[----:B------:R-:W0:Y:S03]  /*00c0*/  LDCU.64 UR4, c[0x4][0x8] ;  /* 0x01000100ff0477ac */ /* 0x000e260008000a00 */
[----:B------:R1:W-:Y:S01]  /*00d0*/  STL [R1], R8 ;  /* 0x0000000801007387 */ /* 0x0003e20000100800 */
[----:B------:R1:W2:Y:S01]  /*00e0*/  LDC.64 R2, c[0x4][R0] ;  /* 0x0100000000027b82 */ /* 0x0002a20000000a00 */
[----:B0-----:R-:W-:Y:S02]  /*00f0*/  IMAD.U32 R4, RZ, RZ, UR4 ;  /* 0x00000004ff047e24 */ /* 0x001fe4000f8e00ff */
[----:B-1----:R-:W-:-:S07]  /*0100*/  IMAD.U32 R5, RZ, RZ, UR5 ;  /* 0x00000005ff057e24 */ /* 0x002fce000f8e00ff */
[----:B------:R-:W-:-:S07]  /*0110*/  LEPC R20, `(.L_x_0) ;  /* 0x000000001014794e */ /* 0x000fce0000000000 */
[----:B--2---:R-:W-:Y:S05]  /*0120*/  CALL.ABS.NOINC R2 ;  /* 0x0000000002007343 */ /* 0x004fea0003c00000 */
.L_x_0:
[----:B------:R-:W0:Y:S01]  /*0130*/  S2R R9, SR_LANEID ;  /* 0x0000000000097919 */ /* 0x000e220000000000 */
[----:B------:R-:W-:Y:S05]  /*0140*/  WARPSYNC.ALL ;  /* 0x0000000000007948 */ /* 0x000fea0003800000 */
[----:B------:R-:W1:Y:S01]  /*0150*/  LDCU.128 UR4, c[0x0][0x380] ;  /* 0x00007000ff0477ac */ /* 0x000e620008000c00 */
[----:B------:R-:W-:Y:S01]  /*0160*/  IMAD.MOV.U32 R3, RZ, RZ, RZ ;  /* 0x000000ffff037224 */ /* 0x000fe200078e00ff */
[----:B------:R-:W-:Y:S01]  /*0170*/  SHF.R.U32.HI R0, RZ, 0x2, R16 ;  /* 0x00000002ff007819 */ /* 0x000fe20000011610 */
[----:B------:R-:W-:Y:S01]  /*0180*/  IMAD.MOV.U32 R21, RZ, RZ, 0x3f800000 ;  /* 0x3f800000ff157424 */ /* 0x000fe200078e00ff */
[----:B------:R-:W2:Y:S01]  /*0190*/  LDCU.128 UR8, c[0x0][0x390] ;  /* 0x00007200ff0877ac */ /* 0x000ea20008000c00 */
[----:B------:R-:W-:Y:S01]  /*01a0*/  IMAD.MOV.U32 R20, RZ, RZ, RZ ;  /* 0x000000ffff147224 */ /* 0x000fe200078e00ff */
[----:B------:R-:W-:Y:S01]  /*01b0*/  LOP3.LUT R0, R0, 0x7, RZ, 0xc0, !PT ;  /* 0x0000000700007812 */ /* 0x000fe200078ec0ff */
[----:B------:R-:W-:-:S02]  /*01c0*/  IMAD.MOV.U32 R12, RZ, RZ, 0x40000000 ;  /* 0x40000000ff0c7424 */ /* 0x000fc400078e00ff */
[----:B------:R-:W-:Y:S02]  /*01d0*/  IMAD.MOV.U32 R13, RZ, RZ, 0x40400000 ;  /* 0x40400000ff0d7424 */ /* 0x000fe400078e00ff */
[----:B------:R-:W-:Y:S02]  /*01e0*/  IMAD.MOV.U32 R14, RZ, RZ, 0x40800000 ;  /* 0x40800000ff0e7424 */ /* 0x000fe400078e00ff */
[----:B------:R-:W-:Y:S02]  /*01f0*/  IMAD.MOV.U32 R15, RZ, RZ, 0x40a00000 ;  /* 0x40a00000ff0f7424 */ /* 0x000fe400078e00ff */
[----:B------:R-:W-:Y:S02]  /*0200*/  IMAD.MOV.U32 R18, RZ, RZ, 0x40c00000 ;  /* 0x40c00000ff127424 */ /* 0x000fe400078e00ff */
[----:B------:R-:W-:Y:S01]  /*0210*/  IMAD.MOV.U32 R19, RZ, RZ, 0x40e00000 ;  /* 0x40e00000ff137424 */ /* 0x000fe200078e00ff */
[----:B0-----:R-:W-:Y:S02]  /*0220*/  LOP3.LUT R2, R9, 0x3, RZ, 0xc0, !PT ;  /* 0x0000000309027812 */ /* 0x001fe400078ec0ff */
[----:B------:R-:W-:-:S05]  /*0230*/  SHF.R.U32.HI R9, RZ, 0x2, R9 ;  /* 0x00000002ff097819 */ /* 0x000fca0000011609 */
[----:B------:R-:W-:-:S03]  /*0240*/  IMAD.WIDE.U32 R8, R9, 0x4, R2 ;  /* 0x0000000409087825 */ /* 0x000fc600078e0002 */
[C---:B-1----:R-:W-:Y:S02]  /*0250*/  LEA R10, P0, R8.reuse, UR4, 0x3 ;  /* 0x00000004080a7c11 */ /* 0x042fe4000f8018ff */
[C---:B------:R-:W-:Y:S02]  /*0260*/  LEA R6, P1, R8.reuse, UR6, 0x3 ;  /* 0x0000000608067c11 */ /* 0x040fe4000f8218ff */
[C---:B--2---:R-:W-:Y:S02]  /*0270*/  LEA R2, P2, R8.reuse, UR8, 0x3 ;  /* 0x0000000808027c11 */ /* 0x044fe4000f8418ff */
[C---:B------:R-:W-:Y:S02]  /*0280*/  LEA R4, P3, R8.reuse, UR10, 0x3 ;  /* 0x0000000a08047c11 */ /* 0x040fe4000f8618ff */
[C-C-:B------:R-:W-:Y:S02]  /*0290*/  LEA.HI.X R11, R8.reuse, UR5, R9.reuse, 0x3, P0 ;  /* 0x00000005080b7c11 */ /* 0x140fe400080f1c09 */
[----:B------:R-:W-:-:S02]  /*02a0*/  LEA.HI.X R7, R8, UR7, R9, 0x3, P1 ;  /* 0x0000000708077c11 */ /* 0x000fc400088f1c09 */
[C-C-:B------:R-:W-:Y:S01]  /*02b0*/  LEA.HI.X R3, R8.reuse, UR9, R9.reuse, 0x3, P2 ;  /* 0x0000000908037c11 */ /* 0x140fe200090f1c09 */
[----:B------:R0:W-:Y:S01]  /*02c0*/  STG.E.64 desc[UR36][R10.64], R20 ;  /* 0x000000140a007986 */ /* 0x0001e2000c101b24 */
[----:B------:R-:W-:Y:S02]  /*02d0*/  LEA.HI.X R5, R8, UR11, R9, 0x3, P3 ;  /* 0x0000000b08057c11 */ /* 0x000fe400098f1c09 */
[----:B------:R-:W-:Y:S01]  /*02e0*/  I2FP.F32.U32 R8, R16 ;  /* 0x0000001000087245 */ /* 0x000fe20000201000 */
[----:B------:R-:W-:Y:S01]  /*02f0*/  IMAD.SHL.U32 R16, R16, 0x2, RZ ;  /* 0x0000000210107824 */ /* 0x000fe200078e00ff */
[----:B------:R-:W-:Y:S02]  /*0300*/  STG.E.64 desc[UR36][R10.64+0x100], R12 ;  /* 0x0001000c0a007986 */ /* 0x000fe4000c101b24 */
[----:B------:R-:W-:Y:S01]  /*0310*/  MOV R22, R8 ;  /* 0x0000000800167202 */ /* 0x000fe20000000f00 */
[--C-:B------:R-:W-:Y:S01]  /*0320*/  IMAD.MOV.U32 R23, RZ, RZ, R8.reuse ;  /* 0x000000ffff177224 */ /* 0x100fe200078e0008 */
[----:B------:R-:W-:Y:S01]  /*0330*/  STG.E.64 desc[UR36][R10.64+0x200], R14 ;  /* 0x0002000e0a007986 */ /* 0x000fe2000c101b24 */
[--C-:B------:R-:W-:Y:S01]  /*0340*/  IMAD.MOV.U32 R9, RZ, RZ, R8.reuse ;  /* 0x000000ffff097224 */ /* 0x100fe200078e0008 */
[----:B------:R-:W-:Y:S01]  /*0350*/  LOP3.LUT R16, R16, 0x6, RZ, 0xc0, !PT ;  /* 0x0000000610107812 */ /* 0x000fe200078ec0ff */
[--C-:B------:R-:W-:Y:S01]  /*0360*/  IMAD.MOV.U32 R24, RZ, RZ, R8.reuse ;  /* 0x000000ffff187224 */ /* 0x100fe200078e0008 */
[----:B------:R1:W-:Y:S01]  /*0370*/  STG.E.64 desc[UR36][R10.64+0x300], R18 ;  /* 0x000300120a007986 */ /* 0x0003e2000c101b24 */
[--C-:B0-----:R-:W-:Y:S01]  /*0380*/  IMAD.MOV.U32 R20, RZ, RZ, R8.reuse ;  /* 0x000000ffff147224 */ /* 0x101fe200078e0008 */
[----:B------:R-:W-:Y:S01]  /*0390*/  LOP3.LUT R17, R16, 0x1, RZ, 0xfc, !PT ;  /* 0x0000000110117812 */ /* 0x000fe200078efcff */
[--C-:B------:R-:W-:Y:S01]  /*03a0*/  IMAD.MOV.U32 R21, RZ, RZ, R8.reuse ;  /* 0x000000ffff157224 */ /* 0x100fe200078e0008 */
[----:B------:R-:W-:Y:S01]  /*03b0*/  STG.E.64 desc[UR36][R6.64+0x100], R22 ;  /* 0x0001001606007986 */ /* 0x000fe2000c101b24 */
[----:B------:R-:W-:Y:S01]  /*03c0*/  IMAD.MOV.U32 R25, RZ, RZ, R8 ;  /* 0x000000ffff197224 */ /* 0x000fe200078e0008 */
[----:B------:R-:W-:-:S02]  /*03d0*/  I2FP.F32.U32 R17, R17 ;  /* 0x0000001100117245 */ /* 0x000fc40000201000 */
[----:B------:R-:W-:Y:S04]  /*03e0*/  STG.E.64 desc[UR36][R6.64+0x200], R20 ;  /* 0x0002001406007986 */ /* 0x000fe8000c101b24 */
[----:B------:R0:W-:Y:S01]  /*03f0*/  STG.E.64 desc[UR36][R6.64], R8 ;  /* 0x0000000806007986 */ /* 0x0001e2000c101b24 */
[----:B-1----:R-:W-:Y:S02]  /*0400*/  LOP3.LUT R11, R0, 0x8, RZ, 0xfc, !PT ;  /* 0x00000008000b7812 */ /* 0x002fe400078efcff */
[----:B------:R-:W-:Y:S01]  /*0410*/  I2FP.F32.U32 R10, R0 ;  /* 0x00000000000a7245 */ /* 0x000fe20000201000 */
[----:B------:R1:W-:Y:S01]  /*0420*/  STG.E.64 desc[UR36][R6.64+0x300], R24 ;  /* 0x0003001806007986 */ /* 0x0003e2000c101b24 */
[----:B------:R-:W-:Y:S02]  /*0430*/  I2FP.F32.U32 R12, R11 ;  /* 0x0000000b000c7245 */ /* 0x000fe40000201000 */
[----:B------:R-:W-:Y:S01]  /*0440*/  LOP3.LUT R0, R16, 0x8, RZ, 0xfc, !PT ;  /* 0x0000000810007812 */ /* 0x000fe200078efcff */
[--C-:B------:R-:W-:Y:S01]  /*0450*/  IMAD.MOV.U32 R14, RZ, RZ, R10.reuse ;  /* 0x000000ffff0e7224 */ /* 0x100fe200078e000a */
[----:B------:R-:W-:Y:S01]  /*0460*/  MOV R11, R10 ;  /* 0x0000000a000b7202 */ /* 0x000fe20000000f00 */
[----:B------:R-:W-:-:S02]  /*0470*/  IMAD.MOV.U32 R15, RZ, RZ, R10 ;  /* 0x000000ffff0f7224 */ /* 0x000fc400078e000a */
[--C-:B------:R-:W-:Y:S02]  /*0480*/  IMAD.MOV.U32 R13, RZ, RZ, R12.reuse ;  /* 0x000000ffff0d7224 */ /* 0x100fe400078e000c */
[--C-:B0-----:R-:W-:Y:S01]  /*0490*/  IMAD.MOV.U32 R8, RZ, RZ, R12.reuse ;  /* 0x000000ffff087224 */ /* 0x101fe200078e000c */
[----:B------:R-:W-:Y:S01]  /*04a0*/  STG.E.64 desc[UR36][R2.64], R10 ;  /* 0x0000000a02007986 */ /* 0x000fe2000c101b24 */
[----:B------:R-:W-:Y:S01]  /*04b0*/  IMAD.MOV.U32 R9, RZ, RZ, R12 ;  /* 0x000000ffff097224 */ /* 0x000fe200078e000c */
[----:B-1----:R-:W-:Y:S02]  /*04c0*/  LOP3.LUT R7, R16, 0x9, RZ, 0xfc, !PT ;  /* 0x0000000910077812 */ /* 0x002fe400078efcff */
[----:B------:R-:W-:Y:S01]  /*04d0*/  STG.E.64 desc[UR36][R2.64+0x200], R14 ;  /* 0x0002000e02007986 */ /* 0x000fe2000c101b24 */
[----:B------:R-:W-:Y:S02]  /*04e0*/  I2FP.F32.U32 R16, R16 ;  /* 0x0000001000107245 */ /* 0x000fe40000201000 */
[----:B------:R-:W-:Y:S01]  /*04f0*/  I2FP.F32.U32 R6, R0 ;  /* 0x0000000000067245 */ /* 0x000fe20000201000 */
[----:B------:R-:W-:Y:S01]  /*0500*/  STG.E.64 desc[UR36][R2.64+0x100], R12 ;  /* 0x0001000c02007986 */ /* 0x000fe2000c101b24 */
[----:B------:R-:W-:-:S03]  /*0510*/  I2FP.F32.U32 R7, R7 ;  /* 0x0000000700077245 */ /* 0x000fc60000201000 */
[----:B------:R-:W-:Y:S04]  /*0520*/  STG.E.64 desc[UR36][R2.64+0x300], R8 ;  /* 0x0003000802007986 */ /* 0x000fe8000c101b24 */
[----:B------:R-:W-:Y:S04]  /*0530*/  STG.E.64 desc[UR36][R4.64], R16 ;  /* 0x0000001004007986 */ /* 0x000fe8000c101b24 */
[----:B------:R-:W-:Y:S04]  /*0540*/  STG.E.64 desc[UR36][R4.64+0x100], R16 ;  /* 0x0001001004007986 */ /* 0x000fe8000c101b24 */
[----:B------:R-:W-:Y:S04]  /*0550*/  STG.E.64 desc[UR36][R4.64+0x200], R6 ;  /* 0x0002000604007986 */ /* 0x000fe8000c101b24 */
[----:B------:R-:W-:Y:S01]  /*0560*/  STG.E.64 desc[UR36][R4.64+0x300], R6 ;  /* 0x0003000604007986 */ /* 0x000fe2000c101b24 */
[----:B------:R-:W-:Y:S05]  /*0570*/  EXIT ;  /* 0x000000000000794d */ /* 0x000fea0003800000 */
.L_x_1:
[----:B------:R-:W-:-:S00]  /*0580*/  BRA `(.L_x_1) ;  /* 0xfffffffc00fc7947 */ /* 0x000fc0000383ffff */
[----:B------:R-:W-:-:S00]  /*0590*/  NOP ;  /* 0x0000000000007918 */ /* 0x000fc00000000000 */
        /* <DEDUP_REMOVED lines=14> */
.L_x_2:


//--------------------- .nv.global.init           --------------------------
	.section	.nv.global.init,"aw",@progbits
.nv.global.init:
	.type		$str,@object
	.size		$str,(.L_0 - $str)
$str:
        /*0000*/ 	.byte	0x63, 0x75, 0x64, 0x61, 0x20, 0x25, 0x64, 0x0a, 0x00
.L_0:


//--------------------- .nv.shared.reserved.0     --------------------------
	.section	.nv.shared.reserved.0,"aw",@nobits
	.weak		__nv_reservedSMEM_offset_0_alias
	.size		__nv_reservedSMEM_offset_0_alias, 0, 64
	.other		__nv_reservedSMEM_offset_0_alias,@"STO_CUDA_RESERVED_SHARED STV_DEFAULT"
__nv_reservedSMEM_offset_0_alias:
	.zero		0
	.zero		64


//--------------------- .nv.constant0._Z12wmma_exampleILi32ELi8EfEvPT1_S1_S1_S1_ --------------------------
	.section	.nv.constant0._Z12wmma_exampleILi32ELi8EfEvPT1_S1_S1_S1_,"a",@progbits
	.sectionflags	@""
	.align	4
.nv.constant0._Z12wmma_exampleILi32ELi8EfEvPT1_S1_S1_S1_:
	.zero		928


//--------------------- SYMBOLS --------------------------

	.type		.nv.reservedSmem.offset0,@object
	.size		.nv.reservedSmem.offset0,0x4
	.type		vprintf,@function
